//
// Generated by NVIDIA NVVM Compiler
//
// Compiler Build ID: CL-36424714
// Cuda compilation tools, release 13.0, V13.0.88
// Based on NVVM 20.0.0
//

.version 9.0
.target sm_100
.address_size 64

	// .globl	_Z8additionP4ItemP6Answermi

.visible .entry _Z8additionP4ItemP6Answermi(
	.param .u64 .ptr .align 1 _Z8additionP4ItemP6Answermi_param_0,
	.param .u64 .ptr .align 1 _Z8additionP4ItemP6Answermi_param_1,
	.param .u64 _Z8additionP4ItemP6Answermi_param_2,
	.param .u32 _Z8additionP4ItemP6Answermi_param_3
)
{
	.reg .pred 	%p<14>;
	.reg .b16 	%rs<12>;
	.reg .b32 	%r<25>;
	.reg .b64 	%rd<17>;
	.reg .b64 	%fd<4>;

	ld.param.u64 	%rd8, [_Z8additionP4ItemP6Answermi_param_0];
	ld.param.u64 	%rd9, [_Z8additionP4ItemP6Answermi_param_1];
	ld.param.u64 	%rd10, [_Z8additionP4ItemP6Answermi_param_2];
	ld.param.u32 	%r17, [_Z8additionP4ItemP6Answermi_param_3];
	mov.u32 	%r22, %tid.x;
	cvt.u64.u32 	%rd16, %r22;
	setp.le.u64 	%p1, %rd10, %rd16;
	@%p1 bra 	$L__BB0_15;
	cvta.to.global.u64 	%rd11, %rd9;
	mad.lo.s64 	%rd12, %rd16, 272, %rd11;
	add.s64 	%rd2, %rd12, 260;
	cvta.to.global.u64 	%rd3, %rd8;
	mov.b32 	%r24, 0;
$L__BB0_2:
	mov.u32 	%r3, %r24;
	mad.lo.s64 	%rd13, %rd16, 24, %rd3;
	add.s64 	%rd5, %rd13, 12;
	ld.global.u32 	%r19, [%rd13+12];
	ld.global.u32 	%r20, [%rd2];
	add.s32 	%r21, %r20, %r19;
	st.global.u32 	[%rd2], %r21;
	ld.global.f64 	%fd1, [%rd13+16];
	ld.global.f64 	%fd2, [%rd2+4];
	add.f64 	%fd3, %fd1, %fd2;
	st.global.f64 	[%rd2+4], %fd3;
	ld.global.u8 	%rs1, [%rd13];
	setp.eq.s16 	%p2, %rs1, 0;
	@%p2 bra 	$L__BB0_14;
	cvt.s64.s32 	%rd14, %r3;
	add.s64 	%rd15, %rd14, %rd2;
	add.s64 	%rd6, %rd15, -260;
	st.global.u8 	[%rd15+-260], %rs1;
	add.s32 	%r24, %r3, 1;
	ld.global.u8 	%rs2, [%rd5+-11];
	setp.eq.s16 	%p3, %rs2, 0;
	@%p3 bra 	$L__BB0_14;
	st.global.u8 	[%rd6+1], %rs2;
	add.s32 	%r24, %r3, 2;
	ld.global.u8 	%rs3, [%rd5+-10];
	setp.eq.s16 	%p4, %rs3, 0;
	@%p4 bra 	$L__BB0_14;
	st.global.u8 	[%rd6+2], %rs3;
	add.s32 	%r24, %r3, 3;
	ld.global.u8 	%rs4, [%rd5+-9];
	setp.eq.s16 	%p5, %rs4, 0;
	@%p5 bra 	$L__BB0_14;
	st.global.u8 	[%rd6+3], %rs4;
	add.s32 	%r24, %r3, 4;
	ld.global.u8 	%rs5, [%rd5+-8];
	setp.eq.s16 	%p6, %rs5, 0;
	@%p6 bra 	$L__BB0_14;
	st.global.u8 	[%rd6+4], %rs5;
	add.s32 	%r24, %r3, 5;
	ld.global.u8 	%rs6, [%rd5+-7];
	setp.eq.s16 	%p7, %rs6, 0;
	@%p7 bra 	$L__BB0_14;
	st.global.u8 	[%rd6+5], %rs6;
	add.s32 	%r24, %r3, 6;
	ld.global.u8 	%rs7, [%rd5+-6];
	setp.eq.s16 	%p8, %rs7, 0;
	@%p8 bra 	$L__BB0_14;
	st.global.u8 	[%rd6+6], %rs7;
	add.s32 	%r24, %r3, 7;
	ld.global.u8 	%rs8, [%rd5+-5];
	setp.eq.s16 	%p9, %rs8, 0;
	@%p9 bra 	$L__BB0_14;
	st.global.u8 	[%rd6+7], %rs8;
	add.s32 	%r24, %r3, 8;
	ld.global.u8 	%rs9, [%rd5+-4];
	setp.eq.s16 	%p10, %rs9, 0;
	@%p10 bra 	$L__BB0_14;
	st.global.u8 	[%rd6+8], %rs9;
	add.s32 	%r24, %r3, 9;
	ld.global.u8 	%rs10, [%rd5+-3];
	setp.eq.s16 	%p11, %rs10, 0;
	@%p11 bra 	$L__BB0_14;
	st.global.u8 	[%rd6+9], %rs10;
	add.s32 	%r24, %r3, 10;
	ld.global.u8 	%rs11, [%rd5+-2];
	setp.eq.s16 	%p12, %rs11, 0;
	@%p12 bra 	$L__BB0_14;
	st.global.u8 	[%rd6+10], %rs11;
	add.s32 	%r24, %r3, 11;
$L__BB0_14:
	add.s32 	%r22, %r22, %r17;
	cvt.s64.s32 	%rd16, %r22;
	setp.gt.u64 	%p13, %rd10, %rd16;
	@%p13 bra 	$L__BB0_2;
$L__BB0_15:
	ret;

}


// ===== COMPILED SASS (sm_100) =====

	.target	sm_100

	.elftype	@"ET_EXEC"


//--------------------- .note.nv.tkinfo           --------------------------
	.section	.note.nv.tkinfo,"",@"SHT_NOTE"
	.sectionflags	@"SHF_NOTE_NV_TKINFO"
	.tkinfo
        /*0018*/ 	.word	0x00000002
        /*0030*/ 	.string	""
        /*0030*/ 	.string	"ptxas"
        /*0030*/ 	.string	"Cuda compilation tools, release 13.0, V13.0.88"
        /*0030*/ 	.string	"Build cuda_13.0.r13.0/compiler.36424714_0"
        /*0030*/ 	.string	"-arch sm_100 -m 64 "



//--------------------- .note.nv.cuinfo           --------------------------
	.section	.note.nv.cuinfo,"",@"SHT_NOTE"
	.sectionflags	@"SHF_NOTE_NV_CUINFO"
        /*0018*/ 	.short	0x0002
        /*001a*/ 	.short	0x0064
        /*001c*/ 	.short	0x0082
	.zero		2


//--------------------- .nv.info                  --------------------------
	.section	.nv.info,"",@"SHT_CUDA_INFO"
	.align	4


	//----- nvinfo : EIATTR_REGCOUNT
	.align		4
        /*0000*/ 	.byte	0x04, 0x2f
        /*0002*/ 	.short	(.L_1 - .L_0)
	.align		4
.L_0:
        /*0004*/ 	.word	index@(_Z8additionP4ItemP6Answermi)
        /*0008*/ 	.word	0x00000014


	//----- nvinfo : EIATTR_FRAME_SIZE
	.align		4
.L_1:
        /*000c*/ 	.byte	0x04, 0x11
        /*000e*/ 	.short	(.L_3 - .L_2)
	.align		4
.L_2:
        /*0010*/ 	.word	index@(_Z8additionP4ItemP6Answermi)
        /*0014*/ 	.word	0x00000000


	//----- nvinfo : EIATTR_MIN_STACK_SIZE
	.align		4
.L_3:
        /*0018*/ 	.byte	0x04, 0x12
        /*001a*/ 	.short	(.L_5 - .L_4)
	.align		4
.L_4:
        /*001c*/ 	.word	index@(_Z8additionP4ItemP6Answermi)
        /*0020*/ 	.word	0x00000000
.L_5:


//--------------------- .nv.compat                --------------------------
	.section	.nv.compat,"",@"SHT_CUDA_COMPAT_INFO"
	.align	4
        /*0000*/ 	.byte	0x02, 0x09, 0x00, 0x00, 0x02, 0x02, 0x01, 0x00, 0x02, 0x05, 0x05, 0x00, 0x03, 0x07, 0x01, 0x01
        /*0010*/ 	.byte	0x02, 0x03, 0x00, 0x00, 0x02, 0x06, 0x01, 0x00, 0x04, 0x0b, 0x08, 0x00, 0x01, 0x00, 0x00, 0x00
        /*0020*/ 	.byte	0x00, 0x00, 0x00, 0x00


//--------------------- .nv.info._Z8additionP4ItemP6Answermi --------------------------
	.section	.nv.info._Z8additionP4ItemP6Answermi,"",@"SHT_CUDA_INFO"
	.sectionflags	@""
	.align	4


	//----- nvinfo : EIATTR_CUDA_API_VERSION
	.align		4
        /*0000*/ 	.byte	0x04, 0x37
        /*0002*/ 	.short	(.L_7 - .L_6)
.L_6:
        /*0004*/ 	.word	0x00000082


	//----- nvinfo : EIATTR_KPARAM_INFO
	.align		4
.L_7:
        /*0008*/ 	.byte	0x04, 0x17
        /*000a*/ 	.short	(.L_9 - .L_8)
.L_8:
        /*000c*/ 	.word	0x00000000
        /*0010*/ 	.short	0x0003
        /*0012*/ 	.short	0x0018
        /*0014*/ 	.byte	0x00, 0xf0, 0x11, 0x00


	//----- nvinfo : EIATTR_KPARAM_INFO
	.align		4
.L_9:
        /*0018*/ 	.byte	0x04, 0x17
        /*001a*/ 	.short	(.L_11 - .L_10)
.L_10:
        /*001c*/ 	.word	0x00000000
        /*0020*/ 	.short	0x0002
        /*0022*/ 	.short	0x0010
        /*0024*/ 	.byte	0x00, 0xf0, 0x21, 0x00


	//----- nvinfo : EIATTR_KPARAM_INFO
	.align		4
.L_11:
        /*0028*/ 	.byte	0x04, 0x17
        /*002a*/ 	.short	(.L_13 - .L_12)
.L_12:
        /*002c*/ 	.word	0x00000000
        /*0030*/ 	.short	0x0001
        /*0032*/ 	.short	0x0008
        /*0034*/ 	.byte	0x00, 0xf5, 0x21, 0x00


	//----- nvinfo : EIATTR_KPARAM_INFO
	.align		4
.L_13:
        /*0038*/ 	.byte	0x04, 0x17
        /*003a*/ 	.short	(.L_15 - .L_14)
.L_14:
        /*003c*/ 	.word	0x00000000
        /*0040*/ 	.short	0x0000
        /*0042*/ 	.short	0x0000
        /*0044*/ 	.byte	0x00, 0xf5, 0x21, 0x00


	//----- nvinfo : EIATTR_SPARSE_MMA_MASK
	.align		4
.L_15:
        /*0048*/ 	.byte	0x03, 0x50
        /*004a*/ 	.short	0x0000


	//----- nvinfo : EIATTR_MAXREG_COUNT
	.align		4
        /*004c*/ 	.byte	0x03, 0x1b
        /*004e*/ 	.short	0x00ff


	//----- nvinfo : EIATTR_MERCURY_ISA_VERSION
	.align		4
        /*0050*/ 	.byte	0x03, 0x5f
        /*0052*/ 	.short	0x0101


	//----- nvinfo : EIATTR_VRC_CTA_INIT_COUNT
	.align		4
        /*0054*/ 	.byte	0x02, 0x4a
	.zero		1
	.zero		1


	//----- nvinfo : EIATTR_EXIT_INSTR_OFFSETS
	.align		4
        /*0058*/ 	.byte	0x04, 0x1c
        /*005a*/ 	.short	(.L_17 - .L_16)


	//   ....[0]....
.L_16:
        /*005c*/ 	.word	0x00000050


	//   ....[1]....
        /*0060*/ 	.word	0x000005e0


	//----- nvinfo : EIATTR_CRS_STACK_SIZE
	.align		4
.L_17:
        /*0064*/ 	.byte	0x04, 0x1e
        /*0066*/ 	.short	(.L_19 - .L_18)
.L_18:
        /*0068*/ 	.word	0x00000000


	//----- nvinfo : EIATTR_CBANK_PARAM_SIZE
	.align		4
.L_19:
        /*006c*/ 	.byte	0x03, 0x19
        /*006e*/ 	.short	0x001c


	//----- nvinfo : EIATTR_PARAM_CBANK
	.align		4
        /*0070*/ 	.byte	0x04, 0x0a
        /*0072*/ 	.short	(.L_21 - .L_20)
	.align		4
.L_20:
        /*0074*/ 	.word	index@(.nv.constant0._Z8additionP4ItemP6Answermi)
        /*0078*/ 	.short	0x0380
        /*007a*/ 	.short	0x001c


	//----- nvinfo : EIATTR_SW_WAR
	.align		4
.L_21:
        /*007c*/ 	.byte	0x04, 0x36
        /*007e*/ 	.short	(.L_23 - .L_22)
.L_22:
        /*0080*/ 	.word	0x00000008
.L_23:


//--------------------- .nv.callgraph             --------------------------
	.section	.nv.callgraph,"",@"SHT_CUDA_CALLGRAPH"
	.align	4
	.sectionentsize	8
	.align		4
        /*0000*/ 	.word	0x00000000
	.align		4
        /*0004*/ 	.word	0xffffffff
	.align		4
        /*0008*/ 	.word	0x00000000
	.align		4
        /*000c*/ 	.word	0xfffffffe
	.align		4
        /*0010*/ 	.word	0x00000000
	.align		4
        /*0014*/ 	.word	0xfffffffd
	.align		4
        /*0018*/ 	.word	0x00000000
	.align		4
        /*001c*/ 	.word	0xfffffffc


//--------------------- .text._Z8additionP4ItemP6Answermi --------------------------
	.section	.text._Z8additionP4ItemP6Answermi,"ax",@progbits
	.align	128
        .global         _Z8additionP4ItemP6Answermi
        .type           _Z8additionP4ItemP6Answermi,@function
        .size           _Z8additionP4ItemP6Answermi,(.L_x_4 - _Z8additionP4ItemP6Answermi)
        .other          _Z8additionP4ItemP6Answermi,@"STO_CUDA_ENTRY STV_DEFAULT"
_Z8additionP4ItemP6Answermi:
.text._Z8additionP4ItemP6Answermi:
[----:B------:R-:W-:Y:S01]  /*0000*/  LDC R1, c[0x0][0x37c] ;  /* 0x0000df00ff017b82 */ /* 0x000fe20000000800 */
[----:B------:R-:W0:Y:S01]  /*0010*/  S2R R0, SR_TID.X ;  /* 0x0000000000007919 */ /* 0x000e220000002100 */
[----:B------:R-:W0:Y:S02]  /*0020*/  LDCU.64 UR4, c[0x0][0x390] ;  /* 0x00007200ff0477ac */ /* 0x000e240008000a00 */
[----:B0-----:R-:W-:-:S04]  /*0030*/  ISETP.GE.U32.AND P0, PT, R0, UR4, PT ;  /* 0x0000000400007c0c */ /* 0x001fc8000bf06070 */
[----:B------:R-:W-:-:S13]  /*0040*/  ISETP.GE.U32.AND.EX P0, PT, RZ, UR5, PT, P0 ;  /* 0x00000005ff007c0c */ /* 0x000fda000bf06100 */
[----:B------:R-:W-:Y:S05]  /*0050*/  @P0 EXIT ;  /* 0x000000000000094d */ /* 0x000fea0003800000 */
[----:B------:R-:W0:Y:S01]  /*0060*/  LDC.64 R6, c[0x0][0x388] ;  /* 0x0000e200ff067b82 */ /* 0x000e220000000a00 */
[----:B------:R-:W-:Y:S01]  /*0070*/  IMAD.MOV.U32 R9, RZ, RZ, R0 ;  /* 0x000000ffff097224 */ /* 0x000fe200078e0000 */
[----:B------:R-:W1:Y:S01]  /*0080*/  LDCU.64 UR4, c[0x0][0x358] ;  /* 0x00006b00ff0477ac */ /* 0x000e620008000a00 */
[----:B------:R-:W-:Y:S02]  /*0090*/  IMAD.MOV.U32 R8, RZ, RZ, RZ ;  /* 0x000000ffff087224 */ /* 0x000fe400078e00ff */
[----:B------:R-:W-:Y:S01]  /*00a0*/  IMAD.MOV.U32 R11, RZ, RZ, RZ ;  /* 0x000000ffff0b7224 */ /* 0x000fe200078e00ff */
[----:B------:R-:W2:Y:S01]  /*00b0*/  LDCU UR6, c[0x0][0x398] ;  /* 0x00007300ff0677ac */ /* 0x000ea20008000800 */
[----:B------:R-:W-:Y:S01]  /*00c0*/  IMAD R5, R8, 0x110, RZ ;  /* 0x0000011008057824 */ /* 0x000fe200078e02ff */
[----:B------:R-:W3:Y:S01]  /*00d0*/  LDC.64 R2, c[0x0][0x380] ;  /* 0x0000e000ff027b82 */ /* 0x000ee20000000a00 */
[----:B------:R-:W4:Y:S01]  /*00e0*/  LDCU.64 UR8, c[0x0][0x390] ;  /* 0x00007200ff0877ac */ /* 0x000f220008000a00 */
[----:B0-----:R-:W-:-:S04]  /*00f0*/  IMAD.WIDE.U32 R6, R9, 0x110, R6 ;  /* 0x0000011009067825 */ /* 0x001fc800078e0006 */
[----:B------:R-:W-:Y:S01]  /*0100*/  IMAD.IADD R5, R7, 0x1, R5 ;  /* 0x0000000107057824 */ /* 0x000fe200078e0205 */
[----:B-12-4-:R-:W-:-:S07]  /*0110*/  MOV R4, R6 ;  /* 0x0000000600047202 */ /* 0x016fce0000000f00 */
.L_x_2:
[----:B------:R-:W-:Y:S01]  /*0120*/  IMAD R13, R8, 0x18, RZ ;  /* 0x00000018080d7824 */ /* 0x000fe200078e02ff */
[----:B------:R-:W2:Y:S01]  /*0130*/  LDG.E.64 R14, desc[UR4][R4.64+0x108] ;  /* 0x00010804040e7981 */ /* 0x000ea2000c1e1b00 */
[----:B---3--:R-:W-:-:S04]  /*0140*/  IMAD.WIDE.U32 R8, R9, 0x18, R2 ;  /* 0x0000001809087825 */ /* 0x008fc800078e0002 */
[----:B------:R-:W-:Y:S02]  /*0150*/  IMAD.IADD R9, R9, 0x1, R13 ;  /* 0x0000000109097824 */ /* 0x000fe400078e020d */
[----:B------:R-:W3:Y:S04]  /*0160*/  LDG.E R13, desc[UR4][R4.64+0x104] ;  /* 0x00010404040d7981 */ /* 0x000ee8000c1e1900 */
[----:B------:R-:W3:Y:S02]  /*0170*/  LDG.E R10, desc[UR4][R8.64+0xc] ;  /* 0x00000c04080a7981 */ /* 0x000ee4000c1e1900 */
[----:B---3--:R-:W-:-:S05]  /*0180*/  IMAD.IADD R17, R10, 0x1, R13 ;  /* 0x000000010a117824 */ /* 0x008fca00078e020d */
[----:B------:R0:W-:Y:S04]  /*0190*/  STG.E desc[UR4][R4.64+0x104], R17 ;  /* 0x0001041104007986 */ /* 0x0001e8000c101904 */
[----:B------:R-:W2:Y:S02]  /*01a0*/  LDG.E.64 R12, desc[UR4][R8.64+0x10] ;  /* 0x00001004080c7981 */ /* 0x000ea4000c1e1b00 */
[----:B--2---:R-:W-:-:S07]  /*01b0*/  DADD R12, R12, R14 ;  /* 0x000000000c0c7229 */ /* 0x004fce000000000e */
[----:B------:R0:W-:Y:S04]  /*01c0*/  STG.E.64 desc[UR4][R4.64+0x108], R12 ;  /* 0x0001080c04007986 */ /* 0x0001e8000c101b04 */
[----:B------:R-:W2:Y:S01]  /*01d0*/  LDG.E.U8 R15, desc[UR4][R8.64] ;  /* 0x00000004080f7981 */ /* 0x000ea2000c1e1100 */
[----:B------:R-:W-:Y:S01]  /*01e0*/  BSSY.RECONVERGENT B0, `(.L_x_0) ;  /* 0x0000039000007945 */ /* 0x000fe20003800200 */
[----:B--2---:R-:W-:-:S13]  /*01f0*/  ISETP.NE.AND P0, PT, R15, RZ, PT ;  /* 0x000000ff0f00720c */ /* 0x004fda0003f05270 */
[----:B0-----:R-:W-:Y:S05]  /*0200*/  @!P0 BRA `(.L_x_1) ;  /* 0x0000000000d88947 */ /* 0x001fea0003800000 */
[----:B------:R-:W-:-:S04]  /*0210*/  IADD3 R12, P0, PT, R11, R6, RZ ;  /* 0x000000060b0c7210 */ /* 0x000fc80007f1e0ff */
[----:B------:R-:W-:-:S05]  /*0220*/  LEA.HI.X.SX32 R13, R11, R5, 0x1, P0 ;  /* 0x000000050b0d7211 */ /* 0x000fca00000f0eff */
[----:B------:R0:W-:Y:S04]  /*0230*/  STG.E.U8 desc[UR4][R12.64], R15 ;  /* 0x0000000f0c007986 */ /* 0x0001e8000c101104 */
[----:B------:R-:W2:Y:S01]  /*0240*/  LDG.E.U8 R17, desc[UR4][R8.64+0x1] ;  /* 0x0000010408117981 */ /* 0x000ea2000c1e1100 */
[----:B------:R-:W-:Y:S01]  /*0250*/  IMAD.MOV.U32 R10, RZ, RZ, R11 ;  /* 0x000000ffff0a7224 */ /* 0x000fe200078e000b */
[----:B------:R-:W-:Y:S02]  /*0260*/  IADD3 R11, PT, PT, R11, 0x1, RZ ;  /* 0x000000010b0b7810 */ /* 0x000fe40007ffe0ff */
[----:B--2---:R-:W-:-:S13]  /*0270*/  ISETP.NE.AND P0, PT, R17, RZ, PT ;  /* 0x000000ff1100720c */ /* 0x004fda0003f05270 */
[----:B0-----:R-:W-:Y:S05]  /*0280*/  @!P0 BRA `(.L_x_1) ;  /* 0x0000000000b88947 */ /* 0x001fea0003800000 */
[----:B------:R0:W-:Y:S04]  /*0290*/  STG.E.U8 desc[UR4][R12.64+0x1], R17 ;  /* 0x000001110c007986 */ /* 0x0001e8000c101104 */
[----:B------:R-:W2:Y:S01]  /*02a0*/  LDG.E.U8 R15, desc[UR4][R8.64+0x2] ;  /* 0x00000204080f7981 */ /* 0x000ea2000c1e1100 */
[----:B------:R-:W-:Y:S01]  /*02b0*/  VIADD R11, R10, 0x2 ;  /* 0x000000020a0b7836 */ /* 0x000fe20000000000 */
        /* <DEDUP_REMOVED lines=41> */
[----:B------:R0:W-:Y:S01]  /*0550*/  @P0 STG.E.U8 desc[UR4][R12.64+0xa], R9 ;  /* 0x00000a090c000986 */ /* 0x0001e2000c101104 */
[----:B------:R-:W-:-:S07]  /*0560*/  @P0 VIADD R11, R10, 0xb ;  /* 0x0000000b0a0b0836 */ /* 0x000fce0000000000 */
.L_x_1:
[----:B------:R-:W-:Y:S05]  /*0570*/  BSYNC.RECONVERGENT B0 ;  /* 0x0000000000007941 */ /* 0x000fea0003800200 */
.L_x_0:
[----:B0-----:R-:W-:-:S04]  /*0580*/  IADD3 R9, PT, PT, R0, UR6, RZ ;  /* 0x0000000600097c10 */ /* 0x001fc8000fffe0ff */
[----:B------:R-:W-:Y:S01]  /*0590*/  ISETP.GE.U32.AND P0, PT, R9, UR8, PT ;  /* 0x0000000809007c0c */ /* 0x000fe2000bf06070 */
[--C-:B------:R-:W-:Y:S01]  /*05a0*/  IMAD.MOV.U32 R0, RZ, RZ, R9.reuse ;  /* 0x000000ffff007224 */ /* 0x100fe200078e0009 */
[----:B------:R-:W-:-:S04]  /*05b0*/  SHF.R.S32.HI R8, RZ, 0x1f, R9 ;  /* 0x0000001fff087819 */ /* 0x000fc80000011409 */
[----:B------:R-:W-:-:S13]  /*05c0*/  ISETP.GE.U32.AND.EX P0, PT, R8, UR9, PT, P0 ;  /* 0x0000000908007c0c */ /* 0x000fda000bf06100 */
[----:B------:R-:W-:Y:S05]  /*05d0*/  @!P0 BRA `(.L_x_2) ;  /* 0xfffffff800d08947 */ /* 0x000fea000383ffff */
[----:B------:R-:W-:Y:S05]  /*05e0*/  EXIT ;  /* 0x000000000000794d */ /* 0x000fea0003800000 */
.L_x_3:
[----:B------:R-:W-:-:S00]  /*05f0*/  BRA `(.L_x_3) ;  /* 0xfffffffc00fc7947 */ /* 0x000fc0000383ffff */
[----:B------:R-:W-:-:S00]  /*0600*/  NOP ;  /* 0x0000000000007918 */ /* 0x000fc00000000000 */
[----:B------:R-:W-:-:S00]  /*0610*/  NOP ;  /* 0x0000000000007918 */ /* 0x000fc00000000000 */
[----:B------:R-:W-:-:S00]  /*0620*/  NOP ;  /* 0x0000000000007918 */ /* 0x000fc00000000000 */
[----:B------:R-:W-:-:S00]  /*0630*/  NOP ;  /* 0x0000000000007918 */ /* 0x000fc00000000000 */
[----:B------:R-:W-:-:S00]  /*0640*/  NOP ;  /* 0x0000000000007918 */ /* 0x000fc00000000000 */
[----:B------:R-:W-:-:S00]  /*0650*/  NOP ;  /* 0x0000000000007918 */ /* 0x000fc00000000000 */
[----:B------:R-:W-:-:S00]  /*0660*/  NOP ;  /* 0x0000000000007918 */ /* 0x000fc00000000000 */
[----:B------:R-:W-:-:S00]  /*0670*/  NOP ;  /* 0x0000000000007918 */ /* 0x000fc00000000000 */
.L_x_4:


//--------------------- .nv.shared.reserved.0     --------------------------
	.section	.nv.shared.reserved.0,"aw",@nobits
	.weak		__nv_reservedSMEM_offset_0_alias
	.size		__nv_reservedSMEM_offset_0_alias, 0, 64
	.other		__nv_reservedSMEM_offset_0_alias,@"STO_CUDA_RESERVED_SHARED STV_DEFAULT"
__nv_reservedSMEM_offset_0_alias:
	.zero		0
	.zero		64


//--------------------- .nv.constant0._Z8additionP4ItemP6Answermi --------------------------
	.section	.nv.constant0._Z8additionP4ItemP6Answermi,"a",@progbits
	.sectionflags	@""
	.align	4
.nv.constant0._Z8additionP4ItemP6Answermi:
	.zero		924


//--------------------- SYMBOLS --------------------------

	.type		.nv.reservedSmem.offset0,@object
	.size		.nv.reservedSmem.offset0,0x4
